//
// Generated by NVIDIA NVVM Compiler
//
// Compiler Build ID: CL-36424714
// Cuda compilation tools, release 13.0, V13.0.88
// Based on NVVM 20.0.0
//

.version 9.0
.target sm_100
.address_size 64

	// .globl	_Z13time_step_gpuPdS_S_iidddd

.visible .entry _Z13time_step_gpuPdS_S_iidddd(
	.param .u64 .ptr .align 1 _Z13time_step_gpuPdS_S_iidddd_param_0,
	.param .u64 .ptr .align 1 _Z13time_step_gpuPdS_S_iidddd_param_1,
	.param .u64 .ptr .align 1 _Z13time_step_gpuPdS_S_iidddd_param_2,
	.param .u32 _Z13time_step_gpuPdS_S_iidddd_param_3,
	.param .u32 _Z13time_step_gpuPdS_S_iidddd_param_4,
	.param .f64 _Z13time_step_gpuPdS_S_iidddd_param_5,
	.param .f64 _Z13time_step_gpuPdS_S_iidddd_param_6,
	.param .f64 _Z13time_step_gpuPdS_S_iidddd_param_7,
	.param .f64 _Z13time_step_gpuPdS_S_iidddd_param_8
)
{
	.reg .pred 	%p<14>;
	.reg .b32 	%r<53>;
	.reg .b64 	%rd<41>;
	.reg .b64 	%fd<28>;

	ld.param.u64 	%rd7, [_Z13time_step_gpuPdS_S_iidddd_param_1];
	ld.param.u64 	%rd6, [_Z13time_step_gpuPdS_S_iidddd_param_2];
	ld.param.u32 	%r8, [_Z13time_step_gpuPdS_S_iidddd_param_3];
	ld.param.u32 	%r9, [_Z13time_step_gpuPdS_S_iidddd_param_4];
	ld.param.f64 	%fd1, [_Z13time_step_gpuPdS_S_iidddd_param_5];
	ld.param.f64 	%fd2, [_Z13time_step_gpuPdS_S_iidddd_param_6];
	ld.param.f64 	%fd4, [_Z13time_step_gpuPdS_S_iidddd_param_8];
	cvta.to.global.u64 	%rd1, %rd7;
	mov.u32 	%r1, %ctaid.y;
	mov.u32 	%r10, %ntid.y;
	mov.u32 	%r2, %tid.y;
	mad.lo.s32 	%r3, %r1, %r10, %r2;
	mov.u32 	%r4, %ctaid.x;
	mov.u32 	%r11, %ntid.x;
	mov.u32 	%r5, %tid.x;
	mad.lo.s32 	%r6, %r4, %r11, %r5;
	setp.ge.s32 	%p1, %r3, %r8;
	setp.lt.s32 	%p2, %r6, 0;
	setp.ge.s32 	%p3, %r6, %r9;
	or.pred  	%p4, %p1, %p3;
	or.pred  	%p5, %p4, %p2;
	@%p5 bra 	$L__BB0_15;
	setp.ne.s32 	%p6, %r3, 0;
	@%p6 bra 	$L__BB0_3;
	shl.b32 	%r12, %r9, 1;
	add.s32 	%r13, %r12, %r6;
	add.s32 	%r14, %r13, 5;
	mul.wide.s32 	%rd8, %r14, 8;
	add.s64 	%rd9, %rd1, %rd8;
	ld.global.f64 	%fd5, [%rd9];
	mul.wide.u32 	%rd10, %r6, 8;
	add.s64 	%rd11, %rd1, %rd10;
	st.global.f64 	[%rd11+8], %fd5;
$L__BB0_3:
	add.s32 	%r15, %r8, -1;
	setp.ne.s32 	%p7, %r3, %r15;
	@%p7 bra 	$L__BB0_5;
	add.s32 	%r16, %r9, 2;
	add.s32 	%r17, %r6, 1;
	mad.lo.s32 	%r18, %r16, %r3, %r17;
	mul.wide.s32 	%rd12, %r18, 8;
	add.s64 	%rd13, %rd1, %rd12;
	ld.global.f64 	%fd6, [%rd13];
	mad.lo.s32 	%r19, %r16, %r8, %r16;
	add.s32 	%r20, %r17, %r19;
	mul.wide.s32 	%rd14, %r20, 8;
	add.s64 	%rd15, %rd1, %rd14;
	st.global.f64 	[%rd15], %fd6;
$L__BB0_5:
	setp.ne.s32 	%p8, %r6, 0;
	@%p8 bra 	$L__BB0_7;
	add.s32 	%r21, %r9, 2;
	mad.lo.s32 	%r22, %r21, %r3, %r21;
	mul.wide.s32 	%rd16, %r22, 8;
	add.s64 	%rd17, %rd1, %rd16;
	ld.global.f64 	%fd7, [%rd17+16];
	st.global.f64 	[%rd17], %fd7;
$L__BB0_7:
	add.s32 	%r23, %r9, -1;
	setp.ne.s32 	%p9, %r6, %r23;
	@%p9 bra 	$L__BB0_9;
	add.s32 	%r24, %r9, 2;
	mad.lo.s32 	%r25, %r24, %r3, %r24;
	add.s32 	%r26, %r6, %r25;
	mul.wide.u32 	%rd18, %r26, 8;
	add.s64 	%rd19, %rd1, %rd18;
	ld.global.f64 	%fd8, [%rd19];
	cvt.u64.u32 	%rd20, %r25;
	cvt.u64.u32 	%rd21, %r9;
	add.s64 	%rd22, %rd21, %rd20;
	shl.b64 	%rd23, %rd22, 3;
	add.s64 	%rd24, %rd1, %rd23;
	st.global.f64 	[%rd24+8], %fd8;
$L__BB0_9:
	ld.param.f64 	%fd27, [_Z13time_step_gpuPdS_S_iidddd_param_7];
	ld.param.u64 	%rd40, [_Z13time_step_gpuPdS_S_iidddd_param_0];
	add.s32 	%r29, %r9, 2;
	mul.lo.s32 	%r30, %r29, %r3;
	add.s32 	%r31, %r30, %r29;
	add.s32 	%r32, %r31, %r6;
	cvta.to.global.u64 	%rd25, %rd40;
	mul.wide.s32 	%rd26, %r32, 8;
	add.s64 	%rd27, %rd25, %rd26;
	ld.global.f64 	%fd9, [%rd27+8];
	add.s64 	%rd28, %rd1, %rd26;
	ld.global.f64 	%fd10, [%rd28+8];
	add.f64 	%fd11, %fd10, %fd10;
	sub.f64 	%fd12, %fd11, %fd9;
	mul.f64 	%fd13, %fd1, %fd1;
	mul.f64 	%fd14, %fd13, %fd2;
	mul.f64 	%fd15, %fd2, %fd14;
	mul.f64 	%fd16, %fd27, %fd4;
	div.rn.f64 	%fd17, %fd15, %fd16;
	add.s32 	%r33, %r6, %r30;
	add.s32 	%r34, %r33, 1;
	mul.wide.s32 	%rd29, %r34, 8;
	add.s64 	%rd30, %rd1, %rd29;
	ld.global.f64 	%fd18, [%rd30];
	shl.b32 	%r35, %r29, 1;
	add.s32 	%r36, %r34, %r35;
	mul.wide.s32 	%rd31, %r36, 8;
	add.s64 	%rd32, %rd1, %rd31;
	ld.global.f64 	%fd19, [%rd32];
	add.f64 	%fd20, %fd18, %fd19;
	ld.global.f64 	%fd21, [%rd28];
	add.f64 	%fd22, %fd20, %fd21;
	ld.global.f64 	%fd23, [%rd28+16];
	add.f64 	%fd24, %fd22, %fd23;
	fma.rn.f64 	%fd25, %fd10, 0dC010000000000000, %fd24;
	fma.rn.f64 	%fd26, %fd17, %fd25, %fd12;
	cvta.to.global.u64 	%rd33, %rd6;
	add.s64 	%rd34, %rd33, %rd26;
	st.global.f64 	[%rd34+8], %fd26;
	// begin inline asm
	mov.u32 %r27, %envreg2;
	// end inline asm
	cvt.u64.u32 	%rd35, %r27;
	// begin inline asm
	mov.u32 %r28, %envreg1;
	// end inline asm
	cvt.u64.u32 	%rd36, %r28;
	shl.b64 	%rd37, %rd36, 32;
	or.b64  	%rd2, %rd37, %rd35;
	setp.ne.s64 	%p10, %rd2, 0;
	@%p10 bra 	$L__BB0_11;
	// begin inline asm
	trap;
	// end inline asm
$L__BB0_11:
	barrier.sync 	0;
	add.s32 	%r37, %r5, %r2;
	mov.u32 	%r38, %tid.z;
	or.b32  	%r39, %r37, %r38;
	setp.ne.s32 	%p11, %r39, 0;
	@%p11 bra 	$L__BB0_14;
	add.s64 	%rd38, %rd2, 4;
	mov.u32 	%r42, %nctaid.x;
	mov.u32 	%r43, %nctaid.y;
	mul.lo.s32 	%r44, %r42, %r43;
	mov.u32 	%r45, %nctaid.z;
	mul.lo.s32 	%r46, %r44, %r45;
	add.s32 	%r47, %r4, %r1;
	mov.u32 	%r48, %ctaid.z;
	neg.s32 	%r49, %r48;
	setp.eq.s32 	%p12, %r47, %r49;
	sub.s32 	%r50, -2147483647, %r46;
	selp.b32 	%r41, %r50, 1, %p12;
	// begin inline asm
	atom.add.release.gpu.u32 %r40,[%rd38],%r41;
	// end inline asm
$L__BB0_13:
	// begin inline asm
	ld.acquire.gpu.u32 %r51,[%rd38];
	// end inline asm
	xor.b32  	%r52, %r51, %r40;
	setp.gt.s32 	%p13, %r52, -1;
	@%p13 bra 	$L__BB0_13;
$L__BB0_14:
	barrier.sync 	0;
$L__BB0_15:
	ret;

}


// ===== COMPILED SASS (sm_100) =====

	.target	sm_100

	.elftype	@"ET_EXEC"


//--------------------- .note.nv.tkinfo           --------------------------
	.section	.note.nv.tkinfo,"",@"SHT_NOTE"
	.sectionflags	@"SHF_NOTE_NV_TKINFO"
	.tkinfo
        /*0018*/ 	.word	0x00000002
        /*0030*/ 	.string	""
        /*0030*/ 	.string	"ptxas"
        /*0030*/ 	.string	"Cuda compilation tools, release 13.0, V13.0.88"
        /*0030*/ 	.string	"Build cuda_13.0.r13.0/compiler.36424714_0"
        /*0030*/ 	.string	"-arch sm_100 -m 64 "



//--------------------- .note.nv.cuinfo           --------------------------
	.section	.note.nv.cuinfo,"",@"SHT_NOTE"
	.sectionflags	@"SHF_NOTE_NV_CUINFO"
        /*0018*/ 	.short	0x0002
        /*001a*/ 	.short	0x0064
        /*001c*/ 	.short	0x0082
	.zero		2


//--------------------- .nv.info                  --------------------------
	.section	.nv.info,"",@"SHT_CUDA_INFO"
	.align	4


	//----- nvinfo : EIATTR_REGCOUNT
	.align		4
        /*0000*/ 	.byte	0x04, 0x2f
        /*0002*/ 	.short	(.L_1 - .L_0)
	.align		4
.L_0:
        /*0004*/ 	.word	index@(_Z13time_step_gpuPdS_S_iidddd)
        /*0008*/ 	.word	0x0000001c


	//----- nvinfo : EIATTR_FRAME_SIZE
	.align		4
.L_1:
        /*000c*/ 	.byte	0x04, 0x11
        /*000e*/ 	.short	(.L_3 - .L_2)
	.align		4
.L_2:
        /*0010*/ 	.word	index@($__internal_0_$__cuda_sm20_div_rn_f64_full)
        /*0014*/ 	.word	0x00000000


	//----- nvinfo : EIATTR_FRAME_SIZE
	.align		4
.L_3:
        /*0018*/ 	.byte	0x04, 0x11
        /*001a*/ 	.short	(.L_5 - .L_4)
	.align		4
.L_4:
        /*001c*/ 	.word	index@(_Z13time_step_gpuPdS_S_iidddd)
        /*0020*/ 	.word	0x00000000


	//----- nvinfo : EIATTR_MIN_STACK_SIZE
	.align		4
.L_5:
        /*0024*/ 	.byte	0x04, 0x12
        /*0026*/ 	.short	(.L_7 - .L_6)
	.align		4
.L_6:
        /*0028*/ 	.word	index@(_Z13time_step_gpuPdS_S_iidddd)
        /*002c*/ 	.word	0x00000000
.L_7:


//--------------------- .nv.compat                --------------------------
	.section	.nv.compat,"",@"SHT_CUDA_COMPAT_INFO"
	.align	4
        /*0000*/ 	.byte	0x02, 0x09, 0x00, 0x00, 0x02, 0x02, 0x01, 0x00, 0x02, 0x05, 0x05, 0x00, 0x03, 0x07, 0x01, 0x01
        /*0010*/ 	.byte	0x02, 0x03, 0x00, 0x00, 0x02, 0x06, 0x01, 0x00, 0x04, 0x0b, 0x08, 0x00, 0x01, 0x00, 0x00, 0x00
        /*0020*/ 	.byte	0x00, 0x00, 0x00, 0x00


//--------------------- .nv.info._Z13time_step_gpuPdS_S_iidddd --------------------------
	.section	.nv.info._Z13time_step_gpuPdS_S_iidddd,"",@"SHT_CUDA_INFO"
	.sectionflags	@""
	.align	4


	//----- nvinfo : EIATTR_CUDA_API_VERSION
	.align		4
        /*0000*/ 	.byte	0x04, 0x37
        /*0002*/ 	.short	(.L_9 - .L_8)
.L_8:
        /*0004*/ 	.word	0x00000082


	//----- nvinfo : EIATTR_KPARAM_INFO
	.align		4
.L_9:
        /*0008*/ 	.byte	0x04, 0x17
        /*000a*/ 	.short	(.L_11 - .L_10)
.L_10:
        /*000c*/ 	.word	0x00000000
        /*0010*/ 	.short	0x0008
        /*0012*/ 	.short	0x0038
        /*0014*/ 	.byte	0x00, 0xf0, 0x21, 0x00


	//----- nvinfo : EIATTR_KPARAM_INFO
	.align		4
.L_11:
        /*0018*/ 	.byte	0x04, 0x17
        /*001a*/ 	.short	(.L_13 - .L_12)
.L_12:
        /*001c*/ 	.word	0x00000000
        /*0020*/ 	.short	0x0007
        /*0022*/ 	.short	0x0030
        /*0024*/ 	.byte	0x00, 0xf0, 0x21, 0x00


	//----- nvinfo : EIATTR_KPARAM_INFO
	.align		4
.L_13:
        /*0028*/ 	.byte	0x04, 0x17
        /*002a*/ 	.short	(.L_15 - .L_14)
.L_14:
        /*002c*/ 	.word	0x00000000
        /*0030*/ 	.short	0x0006
        /*0032*/ 	.short	0x0028
        /*0034*/ 	.byte	0x00, 0xf0, 0x21, 0x00


	//----- nvinfo : EIATTR_KPARAM_INFO
	.align		4
.L_15:
        /*0038*/ 	.byte	0x04, 0x17
        /*003a*/ 	.short	(.L_17 - .L_16)
.L_16:
        /*003c*/ 	.word	0x00000000
        /*0040*/ 	.short	0x0005
        /*0042*/ 	.short	0x0020
        /*0044*/ 	.byte	0x00, 0xf0, 0x21, 0x00


	//----- nvinfo : EIATTR_KPARAM_INFO
	.align		4
.L_17:
        /*0048*/ 	.byte	0x04, 0x17
        /*004a*/ 	.short	(.L_19 - .L_18)
.L_18:
        /*004c*/ 	.word	0x00000000
        /*0050*/ 	.short	0x0004
        /*0052*/ 	.short	0x001c
        /*0054*/ 	.byte	0x00, 0xf0, 0x11, 0x00


	//----- nvinfo : EIATTR_KPARAM_INFO
	.align		4
.L_19:
        /*0058*/ 	.byte	0x04, 0x17
        /*005a*/ 	.short	(.L_21 - .L_20)
.L_20:
        /*005c*/ 	.word	0x00000000
        /*0060*/ 	.short	0x0003
        /*0062*/ 	.short	0x0018
        /*0064*/ 	.byte	0x00, 0xf0, 0x11, 0x00


	//----- nvinfo : EIATTR_KPARAM_INFO
	.align		4
.L_21:
        /*0068*/ 	.byte	0x04, 0x17
        /*006a*/ 	.short	(.L_23 - .L_22)
.L_22:
        /*006c*/ 	.word	0x00000000
        /*0070*/ 	.short	0x0002
        /*0072*/ 	.short	0x0010
        /*0074*/ 	.byte	0x00, 0xf5, 0x21, 0x00


	//----- nvinfo : EIATTR_KPARAM_INFO
	.align		4
.L_23:
        /*0078*/ 	.byte	0x04, 0x17
        /*007a*/ 	.short	(.L_25 - .L_24)
.L_24:
        /*007c*/ 	.word	0x00000000
        /*0080*/ 	.short	0x0001
        /*0082*/ 	.short	0x0008
        /*0084*/ 	.byte	0x00, 0xf5, 0x21, 0x00


	//----- nvinfo : EIATTR_KPARAM_INFO
	.align		4
.L_25:
        /*0088*/ 	.byte	0x04, 0x17
        /*008a*/ 	.short	(.L_27 - .L_26)
.L_26:
        /*008c*/ 	.word	0x00000000
        /*0090*/ 	.short	0x0000
        /*0092*/ 	.short	0x0000
        /*0094*/ 	.byte	0x00, 0xf5, 0x21, 0x00


	//----- nvinfo : EIATTR_SPARSE_MMA_MASK
	.align		4
.L_27:
        /*0098*/ 	.byte	0x03, 0x50
        /*009a*/ 	.short	0x0000


	//----- nvinfo : EIATTR_MAXREG_COUNT
	.align		4
        /*009c*/ 	.byte	0x03, 0x1b
        /*009e*/ 	.short	0x00ff


	//----- nvinfo : EIATTR_NUM_BARRIERS
	.align		4
        /*00a0*/ 	.byte	0x02, 0x4c
        /*00a2*/ 	.byte	0x01
	.zero		1


	//----- nvinfo : EIATTR_MERCURY_ISA_VERSION
	.align		4
        /*00a4*/ 	.byte	0x03, 0x5f
        /*00a6*/ 	.short	0x0101


	//----- nvinfo : EIATTR_INT_WARP_WIDE_INSTR_OFFSETS
	.align		4
        /*00a8*/ 	.byte	0x04, 0x31
        /*00aa*/ 	.short	(.L_29 - .L_28)


	//   ....[0]....
.L_28:
        /*00ac*/ 	.word	0x000008d0


	//   ....[1]....
        /*00b0*/ 	.word	0x00000a10


	//----- nvinfo : EIATTR_COOP_GROUP_MASK_REGIDS
	.align		4
.L_29:
        /*00b4*/ 	.byte	0x04, 0x29
        /*00b6*/ 	.short	(.L_31 - .L_30)


	//   ....[0]....
.L_30:
        /*00b8*/ 	.word	0xffffffff


	//   ....[1]....
        /*00bc*/ 	.word	0xffffffff


	//----- nvinfo : EIATTR_COOP_GROUP_INSTR_OFFSETS
	.align		4
.L_31:
        /*00c0*/ 	.byte	0x04, 0x28
        /*00c2*/ 	.short	(.L_33 - .L_32)


	//   ....[0]....
.L_32:
        /*00c4*/ 	.word	0x00000840


	//   ....[1]....
        /*00c8*/ 	.word	0x00000aa0


	//----- nvinfo : EIATTR_VRC_CTA_INIT_COUNT
	.align		4
.L_33:
        /*00cc*/ 	.byte	0x02, 0x4a
	.zero		1
	.zero		1


	//----- nvinfo : EIATTR_EXIT_INSTR_OFFSETS
	.align		4
        /*00d0*/ 	.byte	0x04, 0x1c
        /*00d2*/ 	.short	(.L_35 - .L_34)


	//   ....[0]....
.L_34:
        /*00d4*/ 	.word	0x000000d0


	//   ....[1]....
        /*00d8*/ 	.word	0x00000ab0


	//----- nvinfo : EIATTR_CRS_STACK_SIZE
	.align		4
.L_35:
        /*00dc*/ 	.byte	0x04, 0x1e
        /*00de*/ 	.short	(.L_37 - .L_36)
.L_36:
        /*00e0*/ 	.word	0x00000000


	//----- nvinfo : EIATTR_CBANK_PARAM_SIZE
	.align		4
.L_37:
        /*00e4*/ 	.byte	0x03, 0x19
        /*00e6*/ 	.short	0x0040


	//----- nvinfo : EIATTR_PARAM_CBANK
	.align		4
        /*00e8*/ 	.byte	0x04, 0x0a
        /*00ea*/ 	.short	(.L_39 - .L_38)
	.align		4
.L_38:
        /*00ec*/ 	.word	index@(.nv.constant0._Z13time_step_gpuPdS_S_iidddd)
        /*00f0*/ 	.short	0x0380
        /*00f2*/ 	.short	0x0040


	//----- nvinfo : EIATTR_SW_WAR
	.align		4
.L_39:
        /*00f4*/ 	.byte	0x04, 0x36
        /*00f6*/ 	.short	(.L_41 - .L_40)
.L_40:
        /*00f8*/ 	.word	0x00000008
.L_41:


//--------------------- .nv.callgraph             --------------------------
	.section	.nv.callgraph,"",@"SHT_CUDA_CALLGRAPH"
	.align	4
	.sectionentsize	8
	.align		4
        /*0000*/ 	.word	0x00000000
	.align		4
        /*0004*/ 	.word	0xffffffff
	.align		4
        /*0008*/ 	.word	0x00000000
	.align		4
        /*000c*/ 	.word	0xfffffffe
	.align		4
        /*0010*/ 	.word	0x00000000
	.align		4
        /*0014*/ 	.word	0xfffffffd
	.align		4
        /*0018*/ 	.word	0x00000000
	.align		4
        /*001c*/ 	.word	0xfffffffc


//--------------------- .text._Z13time_step_gpuPdS_S_iidddd --------------------------
	.section	.text._Z13time_step_gpuPdS_S_iidddd,"ax",@progbits
	.align	128
        .global         _Z13time_step_gpuPdS_S_iidddd
        .type           _Z13time_step_gpuPdS_S_iidddd,@function
        .size           _Z13time_step_gpuPdS_S_iidddd,(.L_x_10 - _Z13time_step_gpuPdS_S_iidddd)
        .other          _Z13time_step_gpuPdS_S_iidddd,@"STO_CUDA_ENTRY STV_DEFAULT"
_Z13time_step_gpuPdS_S_iidddd:
.text._Z13time_step_gpuPdS_S_iidddd:
[----:B------:R-:W-:Y:S01]  /*0000*/  LDC R1, c[0x0][0x37c] ;  /* 0x0000df00ff017b82 */ /* 0x000fe20000000800 */
[----:B------:R-:W0:Y:S07]  /*0010*/  S2R R0, SR_TID.X ;  /* 0x0000000000007919 */ /* 0x000e2e0000002100 */
[----:B------:R-:W1:Y:S01]  /*0020*/  LDC R4, c[0x0][0x364] ;  /* 0x0000d900ff047b82 */ /* 0x000e620000000800 */
[----:B------:R-:W1:Y:S07]  /*0030*/  S2R R11, SR_TID.Y ;  /* 0x00000000000b7919 */ /* 0x000e6e0000002200 */
[----:B------:R-:W0:Y:S08]  /*0040*/  S2UR UR21, SR_CTAID.X ;  /* 0x00000000001579c3 */ /* 0x000e300000002500 */
[----:B------:R-:W0:Y:S08]  /*0050*/  LDC R5, c[0x0][0x360] ;  /* 0x0000d800ff057b82 */ /* 0x000e300000000800 */
[----:B------:R-:W1:Y:S08]  /*0060*/  S2UR UR20, SR_CTAID.Y ;  /* 0x00000000001479c3 */ /* 0x000e700000002600 */
[----:B------:R-:W2:Y:S01]  /*0070*/  LDC.64 R2, c[0x0][0x398] ;  /* 0x0000e600ff027b82 */ /* 0x000ea20000000a00 */
[----:B0-----:R-:W-:-:S02]  /*0080*/  IMAD R10, R5, UR21, R0 ;  /* 0x00000015050a7c24 */ /* 0x001fc4000f8e0200 */
[----:B-1----:R-:W-:-:S03]  /*0090*/  IMAD R4, R4, UR20, R11 ;  /* 0x0000001404047c24 */ /* 0x002fc6000f8e020b */
[----:B--2---:R-:W-:-:S04]  /*00a0*/  ISETP.GE.AND P0, PT, R10, R3, PT ;  /* 0x000000030a00720c */ /* 0x004fc80003f06270 */
[----:B------:R-:W-:-:S04]  /*00b0*/  ISETP.GE.OR P0, PT, R4, R2, P0 ;  /* 0x000000020400720c */ /* 0x000fc80000706670 */
[----:B------:R-:W-:-:S13]  /*00c0*/  ISETP.LT.OR P0, PT, R10, RZ, P0 ;  /* 0x000000ff0a00720c */ /* 0x000fda0000701670 */
[----:B------:R-:W-:Y:S05]  /*00d0*/  @P0 EXIT ;  /* 0x000000000000094d */ /* 0x000fea0003800000 */
[----:B------:R-:W-:Y:S01]  /*00e0*/  ISETP.NE.AND P0, PT, R4, RZ, PT ;  /* 0x000000ff0400720c */ /* 0x000fe20003f05270 */
[----:B------:R-:W0:-:S12]  /*00f0*/  LDCU.64 UR16, c[0x0][0x358] ;  /* 0x00006b00ff1077ac */ /* 0x000e180008000a00 */
[----:B------:R-:W1:Y:S01]  /*0100*/  @!P0 LDC.64 R8, c[0x0][0x388] ;  /* 0x0000e200ff088b82 */ /* 0x000e620000000a00 */
[----:B------:R-:W-:-:S04]  /*0110*/  @!P0 IMAD R5, R3, 0x2, R10 ;  /* 0x0000000203058824 */ /* 0x000fc800078e020a */
[----:B------:R-:W-:-:S04]  /*0120*/  @!P0 VIADD R5, R5, 0x5 ;  /* 0x0000000505058836 */ /* 0x000fc80000000000 */
[----:B-1----:R-:W-:-:S06]  /*0130*/  @!P0 IMAD.WIDE R14, R5, 0x8, R8 ;  /* 0x00000008050e8825 */ /* 0x002fcc00078e0208 */
[----:B0-----:R-:W2:Y:S01]  /*0140*/  @!P0 LDG.E.64 R14, desc[UR16][R14.64] ;  /* 0x000000100e0e8981 */ /* 0x001ea2000c1e1b00 */
[----:B------:R-:W-:Y:S01]  /*0150*/  VIADD R5, R2, 0xffffffff ;  /* 0xffffffff02057836 */ /* 0x000fe20000000000 */
[----:B------:R-:W-:Y:S01]  /*0160*/  IADD3 R13, PT, PT, R3, 0x2, RZ ;  /* 0x00000002030d7810 */ /* 0x000fe20007ffe0ff */
[----:B------:R-:W-:-:S03]  /*0170*/  @!P0 IMAD.WIDE.U32 R16, R10, 0x8, R8 ;  /* 0x000000080a108825 */ /* 0x000fc600078e0008 */
[----:B------:R-:W-:-:S13]  /*0180*/  ISETP.NE.AND P1, PT, R4, R5, PT ;  /* 0x000000050400720c */ /* 0x000fda0003f25270 */
[----:B------:R-:W0:Y:S01]  /*0190*/  @!P1 LDC.64 R6, c[0x0][0x388] ;  /* 0x0000e200ff069b82 */ /* 0x000e220000000a00 */
[----:B------:R-:W-:-:S04]  /*01a0*/  @!P1 VIADD R5, R10, 0x1 ;  /* 0x000000010a059836 */ /* 0x000fc80000000000 */
[----:B------:R-:W-:-:S04]  /*01b0*/  @!P1 IMAD R19, R4, R13, R5 ;  /* 0x0000000d04139224 */ /* 0x000fc800078e0205 */
[----:B0-----:R-:W-:Y:S01]  /*01c0*/  @!P1 IMAD.WIDE R8, R19, 0x8, R6 ;  /* 0x0000000813089825 */ /* 0x001fe200078e0206 */
[----:B--2---:R-:W-:Y:S05]  /*01d0*/  @!P0 STG.E.64 desc[UR16][R16.64+0x8], R14 ;  /* 0x0000080e10008986 */ /* 0x004fea000c101b10 */
[----:B------:R-:W2:Y:S01]  /*01e0*/  @!P1 LDG.E.64 R8, desc[UR16][R8.64] ;  /* 0x0000001008089981 */ /* 0x000ea2000c1e1b00 */
[----:B------:R-:W-:Y:S01]  /*01f0*/  ISETP.NE.AND P0, PT, R10, RZ, PT ;  /* 0x000000ff0a00720c */ /* 0x000fe20003f05270 */
[----:B------:R-:W-:-:S04]  /*0200*/  @!P1 IMAD R2, R13, R2, R13 ;  /* 0x000000020d029224 */ /* 0x000fc800078e020d */
[----:B------:R-:W-:-:S04]  /*0210*/  @!P1 IMAD.IADD R5, R5, 0x1, R2 ;  /* 0x0000000105059824 */ /* 0x000fc800078e0202 */
[----:B------:R-:W-:-:S04]  /*0220*/  @!P1 IMAD.WIDE R6, R5, 0x8, R6 ;  /* 0x0000000805069825 */ /* 0x000fc800078e0206 */
[----:B------:R-:W0:Y:S01]  /*0230*/  @!P0 LDC.64 R20, c[0x0][0x388] ;  /* 0x0000e200ff148b82 */ /* 0x000e220000000a00 */
[----:B------:R-:W-:-:S04]  /*0240*/  @!P0 IMAD R19, R4, R13, R13 ;  /* 0x0000000d04138224 */ /* 0x000fc800078e020d */
[----:B0-----:R-:W-:-:S04]  /*0250*/  @!P0 IMAD.WIDE R20, R19, 0x8, R20 ;  /* 0x0000000813148825 */ /* 0x001fc800078e0214 */
[----:B------:R-:W-:Y:S01]  /*0260*/  VIADD R5, R3, 0xffffffff ;  /* 0xffffffff03057836 */ /* 0x000fe20000000000 */
[----:B--2---:R0:W-:Y:S04]  /*0270*/  @!P1 STG.E.64 desc[UR16][R6.64], R8 ;  /* 0x0000000806009986 */ /* 0x0041e8000c101b10 */
[----:B------:R-:W2:Y:S01]  /*0280*/  @!P0 LDG.E.64 R22, desc[UR16][R20.64+0x10] ;  /* 0x0000101014168981 */ /* 0x000ea2000c1e1b00 */
[----:B------:R-:W-:Y:S01]  /*0290*/  ISETP.NE.AND P1, PT, R10, R5, PT ;  /* 0x000000050a00720c */ /* 0x000fe20003f25270 */
[----:B0-----:R-:W0:-:S12]  /*02a0*/  LDC.64 R6, c[0x0][0x388] ;  /* 0x0000e200ff067b82 */ /* 0x001e180000000a00 */
[----:B------:R-:W-:Y:S01]  /*02b0*/  @!P1 IMAD R2, R4, R13, R13 ;  /* 0x0000000d04029224 */ /* 0x000fe200078e020d */
[----:B------:R-:W1:Y:S04]  /*02c0*/  @!P1 LDC.64 R18, c[0x0][0x388] ;  /* 0x0000e200ff129b82 */ /* 0x000e680000000a00 */
[----:B------:R-:W-:-:S04]  /*02d0*/  @!P1 IADD3 R5, PT, PT, R10, R2, RZ ;  /* 0x000000020a059210 */ /* 0x000fc80007ffe0ff */
[----:B------:R-:W3:Y:S01]  /*02e0*/  @!P1 LDC.64 R16, c[0x0][0x388] ;  /* 0x0000e200ff109b82 */ /* 0x000ee20000000a00 */
[----:B------:R-:W-:-:S07]  /*02f0*/  IMAD R15, R4, R13, RZ ;  /* 0x0000000d040f7224 */ /* 0x000fce00078e02ff */
[----:B------:R-:W4:Y:S01]  /*0300*/  LDC.64 R8, c[0x0][0x380] ;  /* 0x0000e000ff087b82 */ /* 0x000f220000000a00 */
[----:B-1----:R-:W-:Y:S01]  /*0310*/  @!P1 IMAD.WIDE.U32 R18, R5, 0x8, R18 ;  /* 0x0000000805129825 */ /* 0x002fe200078e0012 */
[----:B--2---:R1:W-:Y:S05]  /*0320*/  @!P0 STG.E.64 desc[UR16][R20.64], R22 ;  /* 0x0000001614008986 */ /* 0x0043ea000c101b10 */
[----:B------:R-:W2:Y:S01]  /*0330*/  @!P1 LDG.E.64 R18, desc[UR16][R18.64] ;  /* 0x0000001012129981 */ /* 0x000ea2000c1e1b00 */
[----:B------:R-:W-:Y:S02]  /*0340*/  @!P1 IADD3 R3, P0, PT, R2, R3, RZ ;  /* 0x0000000302039210 */ /* 0x000fe40007f1e0ff */
[----:B------:R-:W-:-:S03]  /*0350*/  IADD3 R12, PT, PT, R10, R15, R13 ;  /* 0x0000000f0a0c7210 */ /* 0x000fc60007ffe00d */
[----:B------:R-:W-:Y:S01]  /*0360*/  @!P1 IMAD.X R2, RZ, RZ, RZ, P0 ;  /* 0x000000ffff029224 */ /* 0x000fe200000e06ff */
[C---:B---3--:R-:W-:Y:S01]  /*0370*/  @!P1 LEA R24, P0, R3.reuse, R16, 0x3 ;  /* 0x0000001003189211 */ /* 0x048fe200078018ff */
[C---:B0-----:R-:W-:Y:S01]  /*0380*/  IMAD.WIDE R4, R12.reuse, 0x8, R6 ;  /* 0x000000080c047825 */ /* 0x041fe200078e0206 */
[----:B-1----:R-:W0:Y:S02]  /*0390*/  LDC.64 R22, c[0x0][0x3a0] ;  /* 0x0000e800ff167b82 */ /* 0x002e240000000a00 */
[----:B------:R-:W-:Y:S01]  /*03a0*/  @!P1 LEA.HI.X R25, R3, R17, R2, 0x3, P0 ;  /* 0x0000001103199211 */ /* 0x000fe200000f1c02 */
[----:B----4-:R-:W-:-:S05]  /*03b0*/  IMAD.WIDE R8, R12, 0x8, R8 ;  /* 0x000000080c087825 */ /* 0x010fca00078e0208 */
[----:B------:R-:W1:Y:S08]  /*03c0*/  LDC.64 R2, c[0x0][0x3b0] ;  /* 0x0000ec00ff027b82 */ /* 0x000e700000000a00 */
[----:B------:R-:W1:Y:S02]  /*03d0*/  LDC.64 R16, c[0x0][0x3b8] ;  /* 0x0000ee00ff107b82 */ /* 0x000e640000000a00 */
[----:B-1----:R-:W-:-:S10]  /*03e0*/  DMUL R2, R2, R16 ;  /* 0x0000001002027228 */ /* 0x002fd40000000000 */
[----:B------:R-:W-:Y:S02]  /*03f0*/  R2UR UR7, R3 ;  /* 0x00000000030772ca */ /* 0x000fe400000e0000 */
[----:B------:R-:W-:Y:S02]  /*0400*/  R2UR UR6, R2 ;  /* 0x00000000020672ca */ /* 0x000fe400000e0000 */
[----:B------:R-:W1:Y:S09]  /*0410*/  LDC.64 R2, c[0x0][0x3a8] ;  /* 0x0000ea00ff027b82 */ /* 0x000e720000000a00 */
[----:B------:R-:W3:Y:S01]  /*0420*/  MUFU.RCP64H R17, UR7 ;  /* 0x0000000700117d08 */ /* 0x000ee20008001800 */
[----:B------:R-:W-:Y:S01]  /*0430*/  IMAD.U32 R21, RZ, RZ, UR7 ;  /* 0x00000007ff157e24 */ /* 0x000fe2000f8e00ff */
[----:B------:R-:W-:Y:S01]  /*0440*/  MOV R16, 0x1 ;  /* 0x0000000100107802 */ /* 0x000fe20000000f00 */
[----:B------:R-:W-:Y:S01]  /*0450*/  IMAD.U32 R20, RZ, RZ, UR6 ;  /* 0x00000006ff147e24 */ /* 0x000fe2000f8e00ff */
[----:B--2---:R0:W-:Y:S04]  /*0460*/  @!P1 STG.E.64 desc[UR16][R24.64+0x8], R18 ;  /* 0x0000081218009986 */ /* 0x0041e8000c101b10 */
[----:B------:R-:W2:Y:S04]  /*0470*/  LDG.E.64 R6, desc[UR16][R4.64+0x8] ;  /* 0x0000081004067981 */ /* 0x000ea8000c1e1b00 */
[----:B------:R-:W4:Y:S01]  /*0480*/  LDG.E.64 R8, desc[UR16][R8.64+0x8] ;  /* 0x0000081008087981 */ /* 0x000f22000c1e1b00 */
[----:B---3--:R-:W-:-:S02]  /*0490*/  DFMA R20, R16, -R20, 1 ;  /* 0x3ff000001014742b */ /* 0x008fc40000000814 */
[----:B0-----:R-:W-:-:S06]  /*04a0*/  DMUL R18, R22, R22 ;  /* 0x0000001616127228 */ /* 0x001fcc0000000000 */
[----:B------:R-:W-:Y:S02]  /*04b0*/  DFMA R20, R20, R20, R20 ;  /* 0x000000141414722b */ /* 0x000fe40000000014 */
[----:B-1----:R-:W-:-:S06]  /*04c0*/  DMUL R18, R18, R2 ;  /* 0x0000000212127228 */ /* 0x002fcc0000000000 */
[----:B------:R-:W-:Y:S02]  /*04d0*/  DFMA R16, R16, R20, R16 ;  /* 0x000000141010722b */ /* 0x000fe40000000010 */
[----:B------:R-:W-:Y:S01]  /*04e0*/  DMUL R18, R18, R2 ;  /* 0x0000000212127228 */ /* 0x000fe20000000000 */
[----:B------:R-:W-:Y:S02]  /*04f0*/  IMAD.U32 R2, RZ, RZ, UR6 ;  /* 0x00000006ff027e24 */ /* 0x000fe4000f8e00ff */
[----:B------:R-:W-:-:S06]  /*0500*/  IMAD.U32 R3, RZ, RZ, UR7 ;  /* 0x00000007ff037e24 */ /* 0x000fcc000f8e00ff */
[----:B------:R-:W-:Y:S01]  /*0510*/  DFMA R2, R16, -R2, 1 ;  /* 0x3ff000001002742b */ /* 0x000fe20000000802 */
[----:B------:R-:W-:Y:S01]  /*0520*/  R2UR UR4, R18 ;  /* 0x00000000120472ca */ /* 0x000fe200000e0000 */
[----:B------:R-:W-:Y:S01]  /*0530*/  IMAD.U32 R18, RZ, RZ, UR6 ;  /* 0x00000006ff127e24 */ /* 0x000fe2000f8e00ff */
[----:B------:R-:W-:Y:S02]  /*0540*/  R2UR UR5, R19 ;  /* 0x00000000130572ca */ /* 0x000fe400000e0000 */
[----:B------:R-:W-:-:S03]  /*0550*/  MOV R19, UR7 ;  /* 0x0000000700137c02 */ /* 0x000fc60008000f00 */
[----:B------:R-:W-:-:S08]  /*0560*/  DFMA R2, R16, R2, R16 ;  /* 0x000000021002722b */ /* 0x000fd00000000010 */
[----:B------:R-:W-:-:S08]  /*0570*/  DMUL R16, R2, UR4 ;  /* 0x0000000402107c28 */ /* 0x000fd00008000000 */
[----:B------:R-:W-:-:S08]  /*0580*/  DFMA R18, R16, -R18, UR4 ;  /* 0x0000000410127e2b */ /* 0x000fd00008000812 */
[----:B------:R-:W-:Y:S01]  /*0590*/  DFMA R2, R2, R18, R16 ;  /* 0x000000120202722b */ /* 0x000fe20000000010 */
[----:B------:R-:W-:-:S05]  /*05a0*/  IMAD.U32 R18, RZ, RZ, UR5 ;  /* 0x00000005ff127e24 */ /* 0x000fca000f8e00ff */
[----:B------:R-:W-:-:S04]  /*05b0*/  FSETP.GEU.AND P1, PT, |R18|, 6.5827683646048100446e-37, PT ;  /* 0x036000001200780b */ /* 0x000fc80003f2e200 */
[----:B------:R-:W-:-:S05]  /*05c0*/  FFMA R14, RZ, UR7, R3 ;  /* 0x00000007ff0e7c23 */ /* 0x000fca0008000003 */
[----:B------:R-:W-:Y:S01]  /*05d0*/  FSETP.GT.AND P0, PT, |R14|, 1.469367938527859385e-39, PT ;  /* 0x001000000e00780b */ /* 0x000fe20003f04200 */
[----:B--2---:R-:W-:-:S08]  /*05e0*/  DADD R16, R6, R6 ;  /* 0x0000000006107229 */ /* 0x004fd00000000006 */
[----:B----4-:R-:W-:-:S04]  /*05f0*/  DADD R8, -R8, R16 ;  /* 0x0000000008087229 */ /* 0x010fc80000000110 */
[----:B------:R-:W-:Y:S07]  /*0600*/  @P0 BRA P1, `(.L_x_0) ;  /* 0x0000000000100947 */ /* 0x000fee0000800000 */
[----:B------:R-:W-:-:S07]  /*0610*/  MOV R14, 0x630 ;  /* 0x00000630000e7802 */ /* 0x000fce0000000f00 */
[----:B------:R-:W-:Y:S05]  /*0620*/  CALL.REL.NOINC `($__internal_0_$__cuda_sm20_div_rn_f64_full) ;  /* 0x0000000400247944 */ /* 0x000fea0003c00000 */
[----:B------:R-:W-:Y:S02]  /*0630*/  IMAD.U32 R2, RZ, RZ, UR4 ;  /* 0x00000004ff027e24 */ /* 0x000fe4000f8e00ff */
[----:B------:R-:W-:-:S07]  /*0640*/  IMAD.U32 R3, RZ, RZ, UR5 ;  /* 0x00000005ff037e24 */ /* 0x000fce000f8e00ff */
.L_x_0:
[----:B------:R-:W0:Y:S01]  /*0650*/  LDC.64 R16, c[0x0][0x388] ;  /* 0x0000e200ff107b82 */ /* 0x000e220000000a00 */
[----:B------:R-:W-:Y:S01]  /*0660*/  IADD3 R15, PT, PT, R10, 0x1, R15 ;  /* 0x000000010a0f7810 */ /* 0x000fe20007ffe00f */
[----:B------:R-:W2:Y:S03]  /*0670*/  LDG.E.64 R20, desc[UR16][R4.64] ;  /* 0x0000001004147981 */ /* 0x000ea6000c1e1b00 */
[----:B------:R-:W-:Y:S01]  /*0680*/  LEA R13, R13, R15, 0x1 ;  /* 0x0000000f0d0d7211 */ /* 0x000fe200078e08ff */
[----:B------:R-:W3:Y:S01]  /*0690*/  LDG.E.64 R22, desc[UR16][R4.64+0x10] ;  /* 0x0000101004167981 */ /* 0x000ee2000c1e1b00 */
[----:B0-----:R-:W-:-:S04]  /*06a0*/  IMAD.WIDE R14, R15, 0x8, R16 ;  /* 0x000000080f0e7825 */ /* 0x001fc800078e0210 */
[----:B------:R-:W-:Y:S02]  /*06b0*/  IMAD.WIDE R16, R13, 0x8, R16 ;  /* 0x000000080d107825 */ /* 0x000fe400078e0210 */
[----:B------:R-:W4:Y:S04]  /*06c0*/  LDG.E.64 R14, desc[UR16][R14.64] ;  /* 0x000000100e0e7981 */ /* 0x000f28000c1e1b00 */
[----:B------:R-:W4:Y:S01]  /*06d0*/  LDG.E.64 R16, desc[UR16][R16.64] ;  /* 0x0000001010107981 */ /* 0x000f22000c1e1b00 */
[----:B------:R-:W-:-:S05]  /*06e0*/  CS2R.32 R19, SR_CgaSize ;  /* 0x0000000000137805 */ /* 0x000fca0000008a00 */
[----:B------:R-:W-:-:S05]  /*06f0*/  IMAD R19, R19, -0xa0, RZ ;  /* 0xffffff6013137824 */ /* 0x000fca00078e02ff */
[----:B------:R-:W-:-:S14]  /*0700*/  R2UR UR9, R19 ;  /* 0x00000000130972ca */ /* 0x000fdc00000e0000 */
[----:B------:R-:W0:Y:S01]  /*0710*/  LDCU UR9, c[0x0][UR9+0x258] ;  /* 0x00004b00090977ac */ /* 0x000e220008000800 */
[----:B------:R-:W-:-:S05]  /*0720*/  CS2R.32 R19, SR_CgaSize ;  /* 0x0000000000137805 */ /* 0x000fca0000008a00 */
[----:B------:R-:W-:-:S05]  /*0730*/  IMAD R19, R19, -0xa0, RZ ;  /* 0xffffff6013137824 */ /* 0x000fca00078e02ff */
[----:B------:R-:W-:-:S14]  /*0740*/  R2UR UR10, R19 ;  /* 0x00000000130a72ca */ /* 0x000fdc00000e0000 */
[----:B------:R-:W1:Y:S01]  /*0750*/  LDCU UR10, c[0x0][UR10+0x254] ;  /* 0x00004a800a0a77ac */ /* 0x000e620008000800 */
[----:B0-----:R-:W-:-:S04]  /*0760*/  UISETP.NE.U32.AND UP0, UPT, UR9, URZ, UPT ;  /* 0x000000ff0900728c */ /* 0x001fc8000bf05070 */
[----:B-1----:R-:W-:Y:S01]  /*0770*/  UISETP.NE.AND.EX UP0, UPT, UR10, URZ, UPT, UP0 ;  /* 0x000000ff0a00728c */ /* 0x002fe2000bf05300 */
[----:B----4-:R-:W-:-:S08]  /*0780*/  DADD R18, R14, R16 ;  /* 0x000000000e127229 */ /* 0x010fd00000000010 */
[----:B--2---:R-:W-:Y:S01]  /*0790*/  DADD R18, R18, R20 ;  /* 0x0000000012127229 */ /* 0x004fe20000000014 */
[----:B------:R-:W0:Y:S07]  /*07a0*/  LDC.64 R20, c[0x0][0x390] ;  /* 0x0000e400ff147b82 */ /* 0x000e2e0000000a00 */
[----:B---3--:R-:W-:-:S08]  /*07b0*/  DADD R18, R18, R22 ;  /* 0x0000000012127229 */ /* 0x008fd00000000016 */
[----:B------:R-:W-:-:S08]  /*07c0*/  DFMA R18, R6, -4, R18 ;  /* 0xc01000000612782b */ /* 0x000fd00000000012 */
[----:B------:R-:W-:Y:S01]  /*07d0*/  DFMA R8, R18, R2, R8 ;  /* 0x000000021208722b */ /* 0x000fe20000000008 */
[----:B0-----:R-:W-:-:S06]  /*07e0*/  IMAD.WIDE R12, R12, 0x8, R20 ;  /* 0x000000080c0c7825 */ /* 0x001fcc00078e0214 */
[----:B------:R0:W-:Y:S01]  /*07f0*/  STG.E.64 desc[UR16][R12.64+0x8], R8 ;  /* 0x000008080c007986 */ /* 0x0001e2000c101b10 */
[----:B------:R-:W-:Y:S05]  /*0800*/  BRA.U UP0, `(.L_x_1) ;  /* 0x0000000100047547 */ /* 0x000fea000b800000 */
[----:B------:R-:W-:Y:S05]  /*0810*/  BPT.TRAP 0x1 ;  /* 0x000000040000795c */ /* 0x000fea0000300000 */
.L_x_1:
[----:B------:R-:W1:Y:S01]  /*0820*/  S2R R3, SR_TID.Z ;  /* 0x0000000000037919 */ /* 0x000e620000002300 */
[----:B------:R-:W-:Y:S01]  /*0830*/  IMAD.IADD R0, R11, 0x1, R0 ;  /* 0x000000010b007824 */ /* 0x000fe200078e0200 */
[----:B------:R-:W-:Y:S04]  /*0840*/  BAR.SYNC.DEFER_BLOCKING 0x0 ;  /* 0x0000000000007b1d */ /* 0x000fe80000010000 */
[----:B-1----:R-:W-:-:S13]  /*0850*/  LOP3.LUT P0, RZ, R0, R3, RZ, 0xfc, !PT ;  /* 0x0000000300ff7212 */ /* 0x002fda000780fcff */
[----:B------:R-:W-:Y:S05]  /*0860*/  @P0 BRA `(.L_x_2) ;  /* 0x0000000000880947 */ /* 0x000fea0003800000 */
[----:B------:R-:W1:Y:S01]  /*0870*/  S2R R3, SR_LANEID ;  /* 0x0000000000037919 */ /* 0x000e620000000000 */
[----:B------:R-:W2:Y:S01]  /*0880*/  S2UR UR7, SR_CTAID.Z ;  /* 0x00000000000779c3 */ /* 0x000ea20000002700 */
[----:B------:R-:W3:Y:S01]  /*0890*/  LDCU UR4, c[0x0][0x370] ;  /* 0x00006e00ff0477ac */ /* 0x000ee20008000800 */
[----:B------:R-:W-:Y:S01]  /*08a0*/  IMAD.U32 R2, RZ, RZ, UR9 ;  /* 0x00000009ff027e24 */ /* 0x000fe2000f8e00ff */
[----:B------:R-:W4:Y:S01]  /*08b0*/  LDCU UR5, c[0x0][0x374] ;  /* 0x00006e80ff0577ac */ /* 0x000f220008000800 */
[----:B------:R-:W5:Y:S01]  /*08c0*/  LDCU UR6, c[0x0][0x378] ;  /* 0x00006f00ff0677ac */ /* 0x000f620008000800 */
[----:B------:R-:W-:Y:S01]  /*08d0*/  VOTEU.ANY UR11, UPT, PT ;  /* 0x00000000000b7886 */ /* 0x000fe200038e0100 */
[----:B------:R-:W-:Y:S01]  /*08e0*/  UIADD3 UR8, UPT, UPT, UR20, UR21, URZ ;  /* 0x0000001514087290 */ /* 0x000fe2000fffe0ff */
[----:B------:R-:W1:Y:S01]  /*08f0*/  FLO.U32 R4, UR11 ;  /* 0x0000000b00047d00 */ /* 0x000e6200080e0000 */
[----:B---3--:R-:W-:-:S07]  /*0900*/  UIADD3 UR4, UPT, UPT, URZ, -UR4, URZ ;  /* 0x80000004ff047290 */ /* 0x008fce000fffe0ff */
[----:B------:R-:W3:Y:S01]  /*0910*/  POPC R0, UR11 ;  /* 0x0000000b00007d09 */ /* 0x000ee20008000000 */
[----:B--2---:R-:W-:Y:S02]  /*0920*/  UIADD3 UR7, UPT, UPT, -UR7, URZ, URZ ;  /* 0x000000ff07077290 */ /* 0x004fe4000fffe1ff */
[----:B----4-:R-:W-:Y:S02]  /*0930*/  UIMAD UR4, UR4, UR5, URZ ;  /* 0x00000005040472a4 */ /* 0x010fe4000f8e02ff */
[----:B------:R-:W-:Y:S02]  /*0940*/  UISETP.NE.AND UP0, UPT, UR8, UR7, UPT ;  /* 0x000000070800728c */ /* 0x000fe4000bf05270 */
[----:B-----5:R-:W-:Y:S01]  /*0950*/  UIMAD UR4, UR6, UR4, -0x7fffffff ;  /* 0x80000001060474a4 */ /* 0x020fe2000f8e0204 */
[----:B-1----:R-:W-:Y:S01]  /*0960*/  ISETP.EQ.U32.AND P0, PT, R4, R3, PT ;  /* 0x000000030400720c */ /* 0x002fe20003f02070 */
[----:B------:R-:W-:Y:S02]  /*0970*/  IMAD.U32 R3, RZ, RZ, UR10 ;  /* 0x0000000aff037e24 */ /* 0x000fe4000f8e00ff */
[----:B------:R-:W-:-:S06]  /*0980*/  USEL UR4, UR4, 0x1, !UP0 ;  /* 0x0000000104047887 */ /* 0x000fcc000c000000 */
[----:B---3--:R-:W-:-:S04]  /*0990*/  IMAD R5, R0, UR4, RZ ;  /* 0x0000000400057c24 */ /* 0x008fc8000f8e02ff */
[----:B------:R-:W-:Y:S06]  /*09a0*/  @P0 MEMBAR.ALL.GPU ;  /* 0x0000000000000992 */ /* 0x000fec000000a000 */
[----:B------:R-:W-:-:S00]  /*09b0*/  @P0 ERRBAR ;  /* 0x00000000000009ab */ /* 0x000fc00000000000 */
[----:B------:R-:W-:Y:S06]  /*09c0*/  @P0 CGAERRBAR ;  /* 0x00000000000005ab */ /* 0x000fec0000000000 */
[----:B------:R-:W2:Y:S01]  /*09d0*/  @P0 ATOM.E.ADD.STRONG.GPU PT, R5, desc[UR16][R2.64+0x4], R5 ;  /* 0x800004050205098a */ /* 0x000ea200081ef110 */
[----:B------:R-:W1:Y:S02]  /*09e0*/  S2R R6, SR_LTMASK ;  /* 0x0000000000067919 */ /* 0x000e640000003900 */
[----:B-1----:R-:W-:-:S04]  /*09f0*/  LOP3.LUT R6, R6, UR11, RZ, 0xc0, !PT ;  /* 0x0000000b06067c12 */ /* 0x002fc8000f8ec0ff */
[----:B------:R-:W1:Y:S01]  /*0a00*/  POPC R7, R6 ;  /* 0x0000000600077309 */ /* 0x000e620000000000 */
[----:B--2---:R-:W1:Y:S02]  /*0a10*/  SHFL.IDX PT, R0, R5, R4, 0x1f ;  /* 0x00001f0405007589 */ /* 0x004e6400000e0000 */
[----:B-1----:R-:W-:-:S07]  /*0a20*/  IMAD R0, R7, UR4, R0 ;  /* 0x0000000407007c24 */ /* 0x002fce000f8e0200 */
.L_x_3:
[----:B------:R-:W2:Y:S04]  /*0a30*/  LD.E.STRONG.GPU R5, desc[UR16][R2.64+0x4] ;  /* 0x0000041002057980 */ /* 0x000ea8000c10f900 */
[----:B--2---:R-:W-:Y:S01]  /*0a40*/  CCTL.IVALL ;  /* 0x00000000ff00798f */ /* 0x004fe20002000000 */
[----:B------:R-:W-:Y:S05]  /*0a50*/  YIELD ;  /* 0x0000000000007946 */ /* 0x000fea0003800000 */
[----:B------:R-:W-:-:S04]  /*0a60*/  LOP3.LUT R5, R5, R0, RZ, 0x3c, !PT ;  /* 0x0000000005057212 */ /* 0x000fc800078e3cff */
[----:B------:R-:W-:-:S13]  /*0a70*/  ISETP.GT.AND P0, PT, R5, -0x1, PT ;  /* 0xffffffff0500780c */ /* 0x000fda0003f04270 */
[----:B------:R-:W-:Y:S05]  /*0a80*/  @P0 BRA `(.L_x_3) ;  /* 0xfffffffc00e80947 */ /* 0x000fea000383ffff */
.L_x_2:
[----:B------:R-:W-:Y:S05]  /*0a90*/  WARPSYNC.ALL ;  /* 0x0000000000007948 */ /* 0x000fea0003800000 */
[----:B------:R-:W-:Y:S06]  /*0aa0*/  BAR.SYNC.DEFER_BLOCKING 0x0 ;  /* 0x0000000000007b1d */ /* 0x000fec0000010000 */
[----:B------:R-:W-:Y:S05]  /*0ab0*/  EXIT ;  /* 0x000000000000794d */ /* 0x000fea0003800000 */
        .weak           $__internal_0_$__cuda_sm20_div_rn_f64_full
        .type           $__internal_0_$__cuda_sm20_div_rn_f64_full,@function
        .size           $__internal_0_$__cuda_sm20_div_rn_f64_full,(.L_x_10 - $__internal_0_$__cuda_sm20_div_rn_f64_full)
$__internal_0_$__cuda_sm20_div_rn_f64_full:
[----:B------:R-:W-:Y:S01]  /*0ac0*/  MOV R2, UR7 ;  /* 0x0000000700027c02 */ /* 0x000fe20008000f00 */
[----:B------:R-:W-:Y:S01]  /*0ad0*/  UMOV UR8, UR6 ;  /* 0x0000000600087c82 */ /* 0x000fe20008000000 */
[----:B------:R-:W-:Y:S01]  /*0ae0*/  UMOV UR9, UR7 ;  /* 0x0000000700097c82 */ /* 0x000fe20008000000 */
[----:B------:R-:W-:Y:S01]  /*0af0*/  ULOP3.LUT UR10, UR7, 0x800fffff, URZ, 0xc0, !UPT ;  /* 0x800fffff070a7892 */ /* 0x000fe2000f8ec0ff */
[----:B------:R-:W-:Y:S01]  /*0b00*/  FSETP.GEU.AND P0, PT, |R2|, 1.469367938527859385e-39, PT ;  /* 0x001000000200780b */ /* 0x000fe20003f0e200 */
[----:B------:R-:W-:Y:S01]  /*0b10*/  IMAD.U32 R2, RZ, RZ, UR8 ;  /* 0x00000008ff027e24 */ /* 0x000fe2000f8e00ff */
[----:B------:R-:W-:Y:S01]  /*0b20*/  ULOP3.LUT UR12, UR7, 0x7ff00000, URZ, 0xc0, !UPT ;  /* 0x7ff00000070c7892 */ /* 0x000fe2000f8ec0ff */
[----:B------:R-:W-:Y:S01]  /*0b30*/  IMAD.U32 R3, RZ, RZ, UR9 ;  /* 0x00000009ff037e24 */ /* 0x000fe2000f8e00ff */
[----:B------:R-:W-:Y:S01]  /*0b40*/  ULOP3.LUT UR11, UR10, 0x3ff00000, URZ, 0xfc, !UPT ;  /* 0x3ff000000a0b7892 */ /* 0x000fe2000f8efcff */
[----:B------:R-:W-:Y:S01]  /*0b50*/  IMAD.MOV.U32 R16, RZ, RZ, 0x1 ;  /* 0x00000001ff107424 */ /* 0x000fe200078e00ff */
[----:B------:R-:W-:Y:S01]  /*0b60*/  UMOV UR7, UR5 ;  /* 0x0000000500077c82 */ /* 0x000fe20008000000 */
[----:B------:R-:W-:Y:S01]  /*0b70*/  UMOV UR10, UR6 ;  /* 0x00000006000a7c82 */ /* 0x000fe20008000000 */
[----:B------:R-:W-:Y:S01]  /*0b80*/  UMOV UR6, UR4 ;  /* 0x0000000400067c82 */ /* 0x000fe20008000000 */
[----:B------:R-:W-:Y:S01]  /*0b90*/  ULOP3.LUT UR4, UR7, 0x7ff00000, URZ, 0xc0, !UPT ;  /* 0x7ff0000007047892 */ /* 0x000fe2000f8ec0ff */
[----:B------:R-:W-:-:S03]  /*0ba0*/  UMOV UR14, 0x1ca00000 ;  /* 0x1ca00000000e7882 */ /* 0x000fc60000000000 */
[----:B------:R-:W-:Y:S01]  /*0bb0*/  VOTEU.ANY UP0, P0 ;  /* 0x0000000000ff7886 */ /* 0x000fe20000000100 */
[----:B------:R-:W-:Y:S01]  /*0bc0*/  PLOP3.LUT P0, PT, PT, PT, UP0, 0x80, 0x8 ;  /* 0x000000000008781c */ /* 0x000fe20003f0f008 */
[----:B------:R-:W-:Y:S02]  /*0bd0*/  UISETP.GE.U32.AND UP1, UPT, UR4, UR12, UPT ;  /* 0x0000000c0400728c */ /* 0x000fe4000bf26070 */
[----:B------:R-:W-:Y:S02]  /*0be0*/  UMOV UR13, UR4 ;  /* 0x00000004000d7c82 */ /* 0x000fe40008000000 */
[----:B------:R-:W-:-:S04]  /*0bf0*/  USEL UR5, UR14, 0x63400000, !UP1 ;  /* 0x634000000e057887 */ /* 0x000fc8000c800000 */
[----:B------:R-:W-:-:S04]  /*0c00*/  ULOP3.LUT UR5, UR5, 0x800fffff, UR7, 0xf8, !UPT ;  /* 0x800fffff05057892 */ /* 0x000fc8000f8ef807 */
[----:B------:R-:W-:-:S10]  /*0c10*/  @!P0 DMUL R2, R2, 8.98846567431157953865e+307 ;  /* 0x7fe0000002028828 */ /* 0x000fd40000000000 */
[----:B------:R-:W-:Y:S02]  /*0c20*/  @!P0 R2UR UR19, R3 ;  /* 0x00000000031382ca */ /* 0x000fe400000e0000 */
[----:B------:R-:W-:-:S11]  /*0c30*/  @!P0 R2UR UR18, R2 ;  /* 0x00000000021282ca */ /* 0x000fd600000e0000 */
[----:B------:R-:W-:Y:S02]  /*0c40*/  @!UP0 UMOV UR11, UR19 ;  /* 0x00000013000b8c82 */ /* 0x000fe40008000000 */
[----:B------:R-:W0:Y:S01]  /*0c50*/  MUFU.RCP64H R17, UR11 ;  /* 0x0000000b00117d08 */ /* 0x000e220008001800 */
[----:B------:R-:W-:Y:S01]  /*0c60*/  @!UP0 UMOV UR10, UR18 ;  /* 0x00000012000a8c82 */ /* 0x000fe20008000000 */
[----:B------:R-:W-:Y:S01]  /*0c70*/  MOV R3, UR11 ;  /* 0x0000000b00037c02 */ /* 0x000fe20008000f00 */
[----:B------:R-:W-:Y:S02]  /*0c80*/  IMAD.U32 R2, RZ, RZ, UR10 ;  /* 0x0000000aff027e24 */ /* 0x000fe4000f8e00ff */
[----:B------:R-:W-:Y:S02]  /*0c90*/  IMAD.U32 R18, RZ, RZ, UR10 ;  /* 0x0000000aff127e24 */ /* 0x000fe4000f8e00ff */
[----:B------:R-:W-:Y:S02]  /*0ca0*/  IMAD.U32 R19, RZ, RZ, UR11 ;  /* 0x0000000bff137e24 */ /* 0x000fe4000f8e00ff */
[----:B0-----:R-:W-:-:S08]  /*0cb0*/  DFMA R2, R16, -R2, 1 ;  /* 0x3ff000001002742b */ /* 0x001fd00000000802 */
[----:B------:R-:W-:-:S08]  /*0cc0*/  DFMA R2, R2, R2, R2 ;  /* 0x000000020202722b */ /* 0x000fd00000000002 */
[----:B------:R-:W-:Y:S01]  /*0cd0*/  DFMA R16, R16, R2, R16 ;  /* 0x000000021010722b */ /* 0x000fe20000000010 */
[----:B------:R-:W-:Y:S01]  /*0ce0*/  MOV R2, UR7 ;  /* 0x0000000700027c02 */ /* 0x000fe20008000f00 */
[----:B------:R-:W-:Y:S01]  /*0cf0*/  IMAD.U32 R3, RZ, RZ, UR7 ;  /* 0x00000007ff037e24 */ /* 0x000fe2000f8e00ff */
[----:B------:R-:W-:Y:S02]  /*0d00*/  MOV R3, UR5 ;  /* 0x0000000500037c02 */ /* 0x000fe40008000f00 */
[----:B------:R-:W-:Y:S01]  /*0d10*/  FSETP.GEU.AND P0, PT, |R2|, 1.469367938527859385e-39, PT ;  /* 0x001000000200780b */ /* 0x000fe20003f0e200 */
[----:B------:R-:W-:Y:S02]  /*0d20*/  IMAD.U32 R2, RZ, RZ, UR6 ;  /* 0x00000006ff027e24 */ /* 0x000fe4000f8e00ff */
[----:B------:R-:W-:-:S08]  /*0d30*/  DFMA R18, R16, -R18, 1 ;  /* 0x3ff000001012742b */ /* 0x000fd00000000812 */
[----:B------:R-:W-:Y:S02]  /*0d40*/  DFMA R16, R16, R18, R16 ;  /* 0x000000121010722b */ /* 0x000fe40000000010 */
[----:B------:R-:W-:Y:S09]  /*0d50*/  @P0 BRA `(.L_x_4) ;  /* 0x0000000000340947 */ /* 0x000ff20003800000 */
[----:B------:R-:W-:Y:S01]  /*0d60*/  ULOP3.LUT UR5, UR9, 0x7ff00000, URZ, 0xc0, !UPT ;  /* 0x7ff0000009057892 */ /* 0x000fe2000f8ec0ff */
[----:B------:R-:W-:-:S03]  /*0d70*/  IMAD.MOV.U32 R18, RZ, RZ, RZ ;  /* 0x000000ffff127224 */ /* 0x000fc600078e00ff */
[----:B------:R-:W-:-:S04]  /*0d80*/  UISETP.GE.U32.AND UP1, UPT, UR4, UR5, UPT ;  /* 0x000000050400728c */ /* 0x000fc8000bf26070 */
[----:B------:R-:W-:-:S04]  /*0d90*/  USEL UR5, UR14, 0x63400000, !UP1 ;  /* 0x634000000e057887 */ /* 0x000fc8000c800000 */
[----:B------:R-:W-:-:S04]  /*0da0*/  ULOP3.LUT UR5, UR5, 0x80000000, UR7, 0xf8, !UPT ;  /* 0x8000000005057892 */ /* 0x000fc8000f8ef807 */
[----:B------:R-:W-:-:S06]  /*0db0*/  ULOP3.LUT UR5, UR5, 0x100000, URZ, 0xfc, !UPT ;  /* 0x0010000005057892 */ /* 0x000fcc000f8efcff */
[----:B------:R-:W-:-:S06]  /*0dc0*/  IMAD.U32 R19, RZ, RZ, UR5 ;  /* 0x00000005ff137e24 */ /* 0x000fcc000f8e00ff */
[----:B------:R-:W-:-:S10]  /*0dd0*/  DFMA R2, R2, 2, -R18 ;  /* 0x400000000202782b */ /* 0x000fd40000000812 */
[----:B------:R-:W-:Y:S02]  /*0de0*/  R2UR UR14, R2 ;  /* 0x00000000020e72ca */ /* 0x000fe400000e0000 */
[----:B------:R-:W-:-:S11]  /*0df0*/  R2UR UR15, R3 ;  /* 0x00000000030f72ca */ /* 0x000fd600000e0000 */
[----:B------:R-:W-:Y:S02]  /*0e00*/  MOV R2, UR14 ;  /* 0x0000000e00027c02 */ /* 0x000fe40008000f00 */
[----:B------:R-:W-:Y:S01]  /*0e10*/  IMAD.U32 R3, RZ, RZ, UR15 ;  /* 0x0000000fff037e24 */ /* 0x000fe2000f8e00ff */
[----:B------:R-:W-:-:S12]  /*0e20*/  ULOP3.LUT UR13, UR15, 0x7ff00000, URZ, 0xc0, !UPT ;  /* 0x7ff000000f0d7892 */ /* 0x000fd8000f8ec0ff */
.L_x_4:
[----:B------:R-:W-:Y:S01]  /*0e30*/  @!UP0 ULOP3.LUT UR12, UR19, 0x7ff00000, URZ, 0xc0, !UPT ;  /* 0x7ff00000130c8892 */ /* 0x000fe2000f8ec0ff */
[----:B------:R-:W-:Y:S01]  /*0e40*/  DMUL R18, R16, R2 ;  /* 0x0000000210127228 */ /* 0x000fe20000000000 */
[----:B------:R-:W-:Y:S02]  /*0e50*/  UIADD3 UR5, UPT, UPT, UR13, -0x1, URZ ;  /* 0xffffffff0d057890 */ /* 0x000fe4000fffe0ff */
[----:B------:R-:W-:Y:S02]  /*0e60*/  UIADD3 UR14, UPT, UPT, UR12, -0x1, URZ ;  /* 0xffffffff0c0e7890 */ /* 0x000fe4000fffe0ff */
[----:B------:R-:W-:-:S03]  /*0e70*/  UISETP.GT.U32.AND UP0, UPT, UR5, 0x7feffffe, UPT ;  /* 0x7feffffe0500788c */ /* 0x000fc6000bf04070 */
[----:B------:R-:W-:Y:S01]  /*0e80*/  DFMA R20, R18, -UR10, R2 ;  /* 0x8000000a12147c2b */ /* 0x000fe20008000002 */
[----:B------:R-:W-:-:S07]  /*0e90*/  UISETP.GT.U32.OR UP0, UPT, UR14, 0x7feffffe, UP0 ;  /* 0x7feffffe0e00788c */ /* 0x000fce0008704470 */
[----:B------:R-:W-:Y:S02]  /*0ea0*/  DFMA R16, R16, R20, R18 ;  /* 0x000000141010722b */ /* 0x000fe40000000012 */
[----:B------:R-:W-:Y:S09]  /*0eb0*/  BRA.U UP0, `(.L_x_5) ;  /* 0x0000000100947547 */ /* 0x000ff2000b800000 */
[----:B------:R-:W-:Y:S01]  /*0ec0*/  ULOP3.LUT UR5, UR9, 0x7ff00000, URZ, 0xc0, !UPT ;  /* 0x7ff0000009057892 */ /* 0x000fe2000f8ec0ff */
[----:B------:R-:W-:-:S03]  /*0ed0*/  IMAD.U32 R18, RZ, RZ, UR4 ;  /* 0x00000004ff127e24 */ /* 0x000fc6000f8e00ff */
[----:B------:R-:W-:Y:S02]  /*0ee0*/  UISETP.GE.U32.AND UP0, UPT, UR4, UR5, UPT ;  /* 0x000000050400728c */ /* 0x000fe4000bf06070 */
[----:B------:R-:W-:Y:S01]  /*0ef0*/  MOV R19, UR5 ;  /* 0x0000000500137c02 */ /* 0x000fe20008000f00 */
[----:B------:R-:W-:Y:S02]  /*0f00*/  UMOV UR4, 0x1ca00000 ;  /* 0x1ca0000000047882 */ /* 0x000fe40000000000 */
[----:B------:R-:W-:Y:S01]  /*0f10*/  USEL UR4, UR4, 0x63400000, !UP0 ;  /* 0x6340000004047887 */ /* 0x000fe2000c000000 */
[----:B------:R-:W-:-:S04]  /*0f20*/  VIADDMNMX R18, R18, -R19, 0xb9600000, !PT ;  /* 0xb960000012127446 */ /* 0x000fc80007800913 */
[----:B------:R-:W-:-:S05]  /*0f30*/  VIMNMX R18, PT, PT, R18, 0x46a00000, PT ;  /* 0x46a0000012127848 */ /* 0x000fca0003fe0100 */
[----:B------:R-:W-:Y:S01]  /*0f40*/  VIADD R22, R18, -UR4 ;  /* 0x8000000412167c36 */ /* 0x000fe20008000000 */
[----:B------:R-:W-:-:S03]  /*0f50*/  MOV R18, RZ ;  /* 0x000000ff00127202 */ /* 0x000fc60000000f00 */
[----:B------:R-:W-:-:S06]  /*0f60*/  VIADD R19, R22, 0x7fe00000 ;  /* 0x7fe0000016137836 */ /* 0x000fcc0000000000 */
[----:B------:R-:W-:-:S10]  /*0f70*/  DMUL R20, R16, R18 ;  /* 0x0000001210147228 */ /* 0x000fd40000000000 */
[----:B------:R-:W-:Y:S02]  /*0f80*/  R2UR UR5, R21 ;  /* 0x00000000150572ca */ /* 0x000fe400000e0000 */
[----:B------:R-:W-:-:S11]  /*0f90*/  R2UR UR4, R20 ;  /* 0x00000000140472ca */ /* 0x000fd600000e0000 */
[----:B------:R-:W-:-:S05]  /*0fa0*/  IMAD.U32 R20, RZ, RZ, UR5 ;  /* 0x00000005ff147e24 */ /* 0x000fca000f8e00ff */
[----:B------:R-:W-:-:S13]  /*0fb0*/  FSETP.GTU.AND P0, PT, |R20|, 1.469367938527859385e-39, PT ;  /* 0x001000001400780b */ /* 0x000fda0003f0c200 */
[----:B------:R-:W-:Y:S05]  /*0fc0*/  @P0 BRA `(.L_x_6) ;  /* 0x0000000000b40947 */ /* 0x000fea0003800000 */
[----:B------:R-:W-:Y:S01]  /*0fd0*/  DFMA R2, R16, -UR10, R2 ;  /* 0x8000000a10027c2b */ /* 0x000fe20008000002 */
[----:B------:R-:W-:-:S09]  /*0fe0*/  IMAD.MOV.U32 R18, RZ, RZ, RZ ;  /* 0x000000ffff127224 */ /* 0x000fd200078e00ff */
[----:B------:R-:W-:Y:S02]  /*0ff0*/  R2UR UR7, R3 ;  /* 0x00000000030772ca */ /* 0x000fe400000e0000 */
[----:B------:R-:W-:-:S11]  /*1000*/  R2UR UR6, R2 ;  /* 0x00000000020672ca */ /* 0x000fd600000e0000 */
[----:B------:R-:W-:Y:S01]  /*1010*/  FSETP.NEU.AND P0, PT, RZ, UR7, PT ;  /* 0x00000007ff007c0b */ /* 0x000fe2000bf0d000 */
[----:B------:R-:W-:-:S06]  /*1020*/  ULOP3.LUT UR8, UR7, 0x80000000, UR9, 0x48, !UPT ;  /* 0x8000000007087892 */ /* 0x000fcc000f8e4809 */
[----:B------:R-:W-:-:S06]  /*1030*/  LOP3.LUT R19, R19, UR8, RZ, 0xfc, !PT ;  /* 0x0000000813137c12 */ /* 0x000fcc000f8efcff */
[----:B------:R-:W-:Y:S05]  /*1040*/  @!P0 BRA `(.L_x_6) ;  /* 0x0000000000948947 */ /* 0x000fea0003800000 */
[----:B------:R-:W-:Y:S01]  /*1050*/  IADD3 R3, PT, PT, -R22, RZ, RZ ;  /* 0x000000ff16037210 */ /* 0x000fe20007ffe1ff */
[----:B------:R-:W-:-:S06]  /*1060*/  IMAD.MOV.U32 R2, RZ, RZ, RZ ;  /* 0x000000ffff027224 */ /* 0x000fcc00078e00ff */
[----:B------:R-:W-:Y:S02]  /*1070*/  DFMA R2, -R2, UR4, R16 ;  /* 0x0000000402027c2b */ /* 0x000fe40008000110 */
[----:B------:R-:W-:-:S04]  /*1080*/  DMUL.RP R16, R16, R18 ;  /* 0x0000001210107228 */ /* 0x000fc80000008000 */
[----:B------:R-:W-:-:S04]  /*1090*/  IADD3 R2, PT, PT, -R22, -0x43300000, RZ ;  /* 0xbcd0000016027810 */ /* 0x000fc80007ffe1ff */
[----:B------:R-:W-:Y:S02]  /*10a0*/  FSETP.NEU.AND P0, PT, |R3|, R2, PT ;  /* 0x000000020300720b */ /* 0x000fe40003f0d200 */
[----:B------:R-:W-:Y:S02]  /*10b0*/  LOP3.LUT R2, R17, UR8, RZ, 0x3c, !PT ;  /* 0x0000000811027c12 */ /* 0x000fe4000f8e3cff */
[----:B------:R-:W-:Y:S02]  /*10c0*/  FSEL R16, R16, UR4, !P0 ;  /* 0x0000000410107c08 */ /* 0x000fe4000c000000 */
[----:B------:R-:W-:Y:S02]  /*10d0*/  FSEL R2, R2, UR5, !P0 ;  /* 0x0000000502027c08 */ /* 0x000fe4000c000000 */
[----:B------:R-:W-:Y:S02]  /*10e0*/  R2UR UR4, R16 ;  /* 0x00000000100472ca */ /* 0x000fe400000e0000 */
[----:B------:R-:W-:Y:S01]  /*10f0*/  R2UR UR5, R2 ;  /* 0x00000000020572ca */ /* 0x000fe200000e0000 */
[----:B------:R-:W-:-:S14]  /*1100*/  BRA `(.L_x_6) ;  /* 0x0000000000647947 */ /* 0x000fdc0003800000 */
.L_x_5:
[----:B------:R-:W-:Y:S01]  /*1110*/  IMAD.U32 R2, RZ, RZ, UR6 ;  /* 0x00000006ff027e24 */ /* 0x000fe2000f8e00ff */
[----:B------:R-:W-:-:S06]  /*1120*/  MOV R3, UR7 ;  /* 0x0000000700037c02 */ /* 0x000fcc0008000f00 */
[----:B------:R-:W-:-:S14]  /*1130*/  DSETP.NAN.AND P0, PT, R2, UR6, PT ;  /* 0x0000000602007e2a */ /* 0x000fdc000bf08000 */
[----:B------:R-:W-:Y:S05]  /*1140*/  @P0 BRA `(.L_x_7) ;  /* 0x00000000004c0947 */ /* 0x000fea0003800000 */
[----:B------:R-:W-:Y:S02]  /*1150*/  IMAD.U32 R2, RZ, RZ, UR8 ;  /* 0x00000008ff027e24 */ /* 0x000fe4000f8e00ff */
[----:B------:R-:W-:-:S06]  /*1160*/  IMAD.U32 R3, RZ, RZ, UR9 ;  /* 0x00000009ff037e24 */ /* 0x000fcc000f8e00ff */
[----:B------:R-:W-:-:S14]  /*1170*/  DSETP.NAN.AND P0, PT, R2, UR8, PT ;  /* 0x0000000802007e2a */ /* 0x000fdc000bf08000 */
[----:B------:R-:W-:Y:S05]  /*1180*/  @P0 BRA `(.L_x_8) ;  /* 0x0000000000300947 */ /* 0x000fea0003800000 */
[----:B------:R-:W-:Y:S01]  /*1190*/  UISETP.NE.AND UP0, UPT, UR13, UR12, UPT ;  /* 0x0000000c0d00728c */ /* 0x000fe2000bf05270 */
[----:B------:R-:W-:Y:S01]  /*11a0*/  UMOV UR4, 0x0 ;  /* 0x0000000000047882 */ /* 0x000fe20000000000 */
[----:B------:R-:W-:-:S07]  /*11b0*/  UMOV UR5, 0xfff80000 ;  /* 0xfff8000000057882 */ /* 0x000fce0000000000 */
[----:B------:R-:W-:Y:S05]  /*11c0*/  BRA.U !UP0, `(.L_x_6) ;  /* 0x0000000108347547 */ /* 0x000fea000b800000 */
[----:B------:R-:W-:Y:S02]  /*11d0*/  UISETP.NE.AND UP0, UPT, UR13, 0x7ff00000, UPT ;  /* 0x7ff000000d00788c */ /* 0x000fe4000bf05270 */
[----:B------:R-:W-:Y:S02]  /*11e0*/  ULOP3.LUT UR5, UR7, 0x80000000, UR9, 0x48, !UPT ;  /* 0x8000000007057892 */ /* 0x000fe4000f8e4809 */
[----:B------:R-:W-:-:S11]  /*11f0*/  UISETP.EQ.OR UP0, UPT, UR12, URZ, !UP0 ;  /* 0x000000ff0c00728c */ /* 0x000fd6000c702670 */
[----:B------:R-:W-:Y:S01]  /*1200*/  @UP0 ULOP3.LUT UR6, UR5, 0x7ff00000, URZ, 0xfc, !UPT ;  /* 0x7ff0000005060892 */ /* 0x000fe2000f8efcff */
[----:B------:R-:W-:Y:S01]  /*1210*/  @!UP0 UMOV UR4, URZ ;  /* 0x000000ff00048c82 */ /* 0x000fe20008000000 */
[----:B------:R-:W-:-:S05]  /*1220*/  @UP0 UMOV UR4, URZ ;  /* 0x000000ff00040c82 */ /* 0x000fca0008000000 */
[----:B------:R-:W-:Y:S01]  /*1230*/  @UP0 UMOV UR5, UR6 ;  /* 0x0000000600050c82 */ /* 0x000fe20008000000 */
[----:B------:R-:W-:Y:S05]  /*1240*/  BRA `(.L_x_6) ;  /* 0x0000000000147947 */ /* 0x000fea0003800000 */
.L_x_8:
[----:B------:R-:W-:Y:S01]  /*1250*/  ULOP3.LUT UR5, UR9, 0x80000, URZ, 0xfc, !UPT ;  /* 0x0008000009057892 */ /* 0x000fe2000f8efcff */
[----:B------:R-:W-:Y:S01]  /*1260*/  UMOV UR4, UR8 ;  /* 0x0000000800047c82 */ /* 0x000fe20008000000 */
[----:B------:R-:W-:Y:S10]  /*1270*/  BRA `(.L_x_6) ;  /* 0x0000000000087947 */ /* 0x000ff40003800000 */
.L_x_7:
[----:B------:R-:W-:Y:S01]  /*1280*/  ULOP3.LUT UR5, UR7, 0x80000, URZ, 0xfc, !UPT ;  /* 0x0008000007057892 */ /* 0x000fe2000f8efcff */
[----:B------:R-:W-:-:S11]  /*1290*/  UMOV UR4, UR6 ;  /* 0x0000000600047c82 */ /* 0x000fd60008000000 */
.L_x_6:
[----:B------:R-:W-:Y:S01]  /*12a0*/  MOV R2, R14 ;  /* 0x0000000e00027202 */ /* 0x000fe20000000f00 */
[----:B------:R-:W-:-:S04]  /*12b0*/  IMAD.MOV.U32 R3, RZ, RZ, 0x0 ;  /* 0x00000000ff037424 */ /* 0x000fc800078e00ff */
[----:B------:R-:W-:Y:S05]  /*12c0*/  RET.REL.NODEC R2 `(_Z13time_step_gpuPdS_S_iidddd) ;  /* 0xffffffec024c7950 */ /* 0x000fea0003c3ffff */
.L_x_9:
[----:B------:R-:W-:-:S00]  /*12d0*/  BRA `(.L_x_9) ;  /* 0xfffffffc00fc7947 */ /* 0x000fc0000383ffff */
[----:B------:R-:W-:-:S00]  /*12e0*/  NOP ;  /* 0x0000000000007918 */ /* 0x000fc00000000000 */
        /* <DEDUP_REMOVED lines=9> */
.L_x_10:


//--------------------- .nv.shared.reserved.0     --------------------------
	.section	.nv.shared.reserved.0,"aw",@nobits
	.weak		__nv_reservedSMEM_offset_0_alias
	.size		__nv_reservedSMEM_offset_0_alias, 0, 64
	.other		__nv_reservedSMEM_offset_0_alias,@"STO_CUDA_RESERVED_SHARED STV_DEFAULT"
__nv_reservedSMEM_offset_0_alias:
	.zero		0
	.zero		64


//--------------------- .nv.constant0._Z13time_step_gpuPdS_S_iidddd --------------------------
	.section	.nv.constant0._Z13time_step_gpuPdS_S_iidddd,"a",@progbits
	.sectionflags	@""
	.align	4
.nv.constant0._Z13time_step_gpuPdS_S_iidddd:
	.zero		960


//--------------------- SYMBOLS --------------------------

	.type		.nv.reservedSmem.offset0,@object
	.size		.nv.reservedSmem.offset0,0x4
